	.headerflags	@"EF_CUDA_TEXMODE_UNIFIED EF_CUDA_64BIT_ADDRESS EF_CUDA_ACCELERATORS EF_CUDA_SM90 EF_CUDA_VIRTUAL_SM(EF_CUDA_SM90)"
	.elftype	@"ET_EXEC"


//--------------------- .nv.info                  --------------------------
	.section	.nv.info,"",@"SHT_CUDA_INFO"
	.align	4


	//----- nvinfo : EIATTR_REGCOUNT
	.align		4
        /*0000*/ 	.byte	0x04, 0x2f
        /*0002*/ 	.short	(.L_1 - .L_0)
	.align		4
.L_0:
        /*0004*/ 	.word	index@(triton_poi_fused__unsafe_index_add_convolution_mul_sub_48)
        /*0008*/ 	.word	0x00000026


	//----- nvinfo : EIATTR_MIN_STACK_SIZE
	.align		4
.L_1:
        /*000c*/ 	.byte	0x04, 0x12
        /*000e*/ 	.short	(.L_3 - .L_2)
	.align		4
.L_2:
        /*0010*/ 	.word	index@(triton_poi_fused__unsafe_index_add_convolution_mul_sub_48)
        /*0014*/ 	.word	0x00000000


	//----- nvinfo : EIATTR_FRAME_SIZE
	.align		4
.L_3:
        /*0018*/ 	.byte	0x04, 0x11
        /*001a*/ 	.short	(.L_5 - .L_4)
	.align		4
.L_4:
        /*001c*/ 	.word	index@(triton_poi_fused__unsafe_index_add_convolution_mul_sub_48)
        /*0020*/ 	.word	0x00000000


	//----- nvinfo : EIATTR_MIN_STACK_SIZE
	.align		4
.L_5:
        /*0024*/ 	.byte	0x04, 0x12
        /*0026*/ 	.short	(.L_7 - .L_6)
	.align		4
.L_6:
        /*0028*/ 	.word	index@(triton_poi_fused__unsafe_index_add_convolution_mul_sub_48)
        /*002c*/ 	.word	0x00000000
.L_7:


//--------------------- .nv.info.triton_poi_fused__unsafe_index_add_convolution_mul_sub_48 --------------------------
	.section	.nv.info.triton_poi_fused__unsafe_index_add_convolution_mul_sub_48,"",@"SHT_CUDA_INFO"
	.sectionflags	@""
	.align	4


	//----- nvinfo : EIATTR_CUDA_API_VERSION
	.align		4
        /*0000*/ 	.byte	0x04, 0x37
        /*0002*/ 	.short	(.L_9 - .L_8)
.L_8:
        /*0004*/ 	.word	0x0000007c


	//----- nvinfo : EIATTR_KPARAM_INFO
	.align		4
.L_9:
        /*0008*/ 	.byte	0x04, 0x17
        /*000a*/ 	.short	(.L_11 - .L_10)
.L_10:
        /*000c*/ 	.word	0x00000000
        /*0010*/ 	.short	0x0009
        /*0012*/ 	.short	0x0048
        /*0014*/ 	.byte	0x00, 0xf0, 0x11, 0x00


	//----- nvinfo : EIATTR_KPARAM_INFO
	.align		4
.L_11:
        /*0018*/ 	.byte	0x04, 0x17
        /*001a*/ 	.short	(.L_13 - .L_12)
.L_12:
        /*001c*/ 	.word	0x00000000
        /*0020*/ 	.short	0x0008
        /*0022*/ 	.short	0x0040
        /*0024*/ 	.byte	0x00, 0xf4, 0x21, 0x00


	//----- nvinfo : EIATTR_KPARAM_INFO
	.align		4
.L_13:
        /*0028*/ 	.byte	0x04, 0x17
        /*002a*/ 	.short	(.L_15 - .L_14)
.L_14:
        /*002c*/ 	.word	0x00000000
        /*0030*/ 	.short	0x0007
        /*0032*/ 	.short	0x0038
        /*0034*/ 	.byte	0x00, 0xf4, 0x21, 0x00


	//----- nvinfo : EIATTR_KPARAM_INFO
	.align		4
.L_15:
        /*0038*/ 	.byte	0x04, 0x17
        /*003a*/ 	.short	(.L_17 - .L_16)
.L_16:
        /*003c*/ 	.word	0x00000000
        /*0040*/ 	.short	0x0006
        /*0042*/ 	.short	0x0030
        /*0044*/ 	.byte	0x00, 0xf4, 0x21, 0x00


	//----- nvinfo : EIATTR_KPARAM_INFO
	.align		4
.L_17:
        /*0048*/ 	.byte	0x04, 0x17
        /*004a*/ 	.short	(.L_19 - .L_18)
.L_18:
        /*004c*/ 	.word	0x00000000
        /*0050*/ 	.short	0x0005
        /*0052*/ 	.short	0x0028
        /*0054*/ 	.byte	0x00, 0xf4, 0x21, 0x00


	//----- nvinfo : EIATTR_KPARAM_INFO
	.align		4
.L_19:
        /*0058*/ 	.byte	0x04, 0x17
        /*005a*/ 	.short	(.L_21 - .L_20)
.L_20:
        /*005c*/ 	.word	0x00000000
        /*0060*/ 	.short	0x0004
        /*0062*/ 	.short	0x0020
        /*0064*/ 	.byte	0x00, 0xf4, 0x21, 0x00


	//----- nvinfo : EIATTR_KPARAM_INFO
	.align		4
.L_21:
        /*0068*/ 	.byte	0x04, 0x17
        /*006a*/ 	.short	(.L_23 - .L_22)
.L_22:
        /*006c*/ 	.word	0x00000000
        /*0070*/ 	.short	0x0003
        /*0072*/ 	.short	0x0018
        /*0074*/ 	.byte	0x00, 0xf4, 0x21, 0x00


	//----- nvinfo : EIATTR_KPARAM_INFO
	.align		4
.L_23:
        /*0078*/ 	.byte	0x04, 0x17
        /*007a*/ 	.short	(.L_25 - .L_24)
.L_24:
        /*007c*/ 	.word	0x00000000
        /*0080*/ 	.short	0x0002
        /*0082*/ 	.short	0x0010
        /*0084*/ 	.byte	0x00, 0xf4, 0x21, 0x00


	//----- nvinfo : EIATTR_KPARAM_INFO
	.align		4
.L_25:
        /*0088*/ 	.byte	0x04, 0x17
        /*008a*/ 	.short	(.L_27 - .L_26)
.L_26:
        /*008c*/ 	.word	0x00000000
        /*0090*/ 	.short	0x0001
        /*0092*/ 	.short	0x0008
        /*0094*/ 	.byte	0x00, 0xf4, 0x21, 0x00


	//----- nvinfo : EIATTR_KPARAM_INFO
	.align		4
.L_27:
        /*0098*/ 	.byte	0x04, 0x17
        /*009a*/ 	.short	(.L_29 - .L_28)
.L_28:
        /*009c*/ 	.word	0x00000000
        /*00a0*/ 	.short	0x0000
        /*00a2*/ 	.short	0x0000
        /*00a4*/ 	.byte	0x00, 0xf4, 0x21, 0x00


	//----- nvinfo : EIATTR_SPARSE_MMA_MASK
	.align		4
.L_29:
        /*00a8*/ 	.byte	0x03, 0x50
        /*00aa*/ 	.short	0x0000


	//----- nvinfo : EIATTR_MAXREG_COUNT
	.align		4
        /*00ac*/ 	.byte	0x03, 0x1b
        /*00ae*/ 	.short	0x00ff


	//----- nvinfo : EIATTR_EXIT_INSTR_OFFSETS
	.align		4
        /*00b0*/ 	.byte	0x04, 0x1c
        /*00b2*/ 	.short	(.L_31 - .L_30)


	//   ....[0]....
.L_30:
        /*00b4*/ 	.word	0x00000dc0


	//----- nvinfo : EIATTR_REQNTID
	.align		4
.L_31:
        /*00b8*/ 	.byte	0x04, 0x10
        /*00ba*/ 	.short	(.L_33 - .L_32)
.L_32:
        /*00bc*/ 	.word	0x00000080
        /*00c0*/ 	.word	0x00000001
        /*00c4*/ 	.word	0x00000001


	//----- nvinfo : EIATTR_CBANK_PARAM_SIZE
	.align		4
.L_33:
        /*00c8*/ 	.byte	0x03, 0x19
        /*00ca*/ 	.short	0x004c


	//----- nvinfo : EIATTR_PARAM_CBANK
	.align		4
        /*00cc*/ 	.byte	0x04, 0x0a
        /*00ce*/ 	.short	(.L_35 - .L_34)
	.align		4
.L_34:
        /*00d0*/ 	.word	index@(.nv.constant0.triton_poi_fused__unsafe_index_add_convolution_mul_sub_48)
        /*00d4*/ 	.short	0x0210
        /*00d6*/ 	.short	0x004c


	//----- nvinfo : EIATTR_SW_WAR
	.align		4
.L_35:
        /*00d8*/ 	.byte	0x04, 0x36
        /*00da*/ 	.short	(.L_37 - .L_36)
.L_36:
        /*00dc*/ 	.word	0x00000008
.L_37:


//--------------------- .nv.callgraph             --------------------------
	.section	.nv.callgraph,"",@"SHT_CUDA_CALLGRAPH"
	.align	4
	.sectionentsize	8
	.align		4
        /*0000*/ 	.word	0x00000000
	.align		4
        /*0004*/ 	.word	0xffffffff
	.align		4
        /*0008*/ 	.word	0x00000000
	.align		4
        /*000c*/ 	.word	0xfffffffe
	.align		4
        /*0010*/ 	.word	0x00000000
	.align		4
        /*0014*/ 	.word	0xfffffffd
	.align		4
        /*0018*/ 	.word	0x00000000
	.align		4
        /*001c*/ 	.word	0xfffffffc


//--------------------- .text.triton_poi_fused__unsafe_index_add_convolution_mul_sub_48 --------------------------
	.section	.text.triton_poi_fused__unsafe_index_add_convolution_mul_sub_48,"ax",@progbits
	.align	128
        .global         triton_poi_fused__unsafe_index_add_convolution_mul_sub_48
        .type           triton_poi_fused__unsafe_index_add_convolution_mul_sub_48,@function
        .size           triton_poi_fused__unsafe_index_add_convolution_mul_sub_48,(.L_x_1 - triton_poi_fused__unsafe_index_add_convolution_mul_sub_48)
        .other          triton_poi_fused__unsafe_index_add_convolution_mul_sub_48,@"STO_CUDA_ENTRY STV_DEFAULT"
triton_poi_fused__unsafe_index_add_convolution_mul_sub_48:
.text.triton_poi_fused__unsafe_index_add_convolution_mul_sub_48:
[----:B------:R-:W-:Y:S01]  /*0000*/  LDC R1, c[0x0][0x28] ;  /* 0x00000a00ff017b82 */ /* 0x000fe20000000800 */
[----:B------:R-:W1:Y:S07]  /*0010*/  S2R R0, SR_TID.X ;  /* 0x0000000000007919 */ /* 0x000e6e0000002100 */
[----:B------:R-:W2:Y:S01]  /*0020*/  LDC.64 R16, c[0x0][0x218] ;  /* 0x00008600ff107b82 */ /* 0x000ea20000000a00 */
[----:B------:R-:W-:Y:S01]  /*0030*/  ULDC.64 UR4, c[0x0][0x208] ;  /* 0x0000820000047ab9 */ /* 0x000fe20000000a00 */
[----:B------:R-:W-:Y:S01]  /*0040*/  ULDC.64 UR6, c[0x0][0x228] ;  /* 0x00008a0000067ab9 */ /* 0x000fe20000000a00 */
[----:B------:R-:W3:Y:S05]  /*0050*/  S2R R3, SR_CTAID.X ;  /* 0x0000000000037919 */ /* 0x000eea0000002500 */
[----:B------:R-:W4:Y:S08]  /*0060*/  LDC.64 R28, c[0x0][0x220] ;  /* 0x00008800ff1c7b82 */ /* 0x000f300000000a00 */
[----:B------:R-:W5:Y:S01]  /*0070*/  LDC.64 R30, c[0x0][0x238] ;  /* 0x00008e00ff1e7b82 */ /* 0x000f620000000a00 */
[----:B-1----:R-:W-:-:S05]  /*0080*/  IMAD.SHL.U32 R0, R0, 0x4, RZ ;  /* 0x0000000400007824 */ /* 0x002fca00078e00ff */
[----:B------:R-:W-:-:S05]  /*0090*/  LOP3.LUT R0, R0, 0x1fc, RZ, 0xc0, !PT ;  /* 0x000001fc00007812 */ /* 0x000fca00078ec0ff */
[----:B---3--:R-:W-:-:S05]  /*00a0*/  IMAD R0, R3, 0x200, R0 ;  /* 0x0000020003007824 */ /* 0x008fca00078e0200 */
[----:B------:R-:W-:-:S04]  /*00b0*/  SHF.R.S32.HI R5, RZ, 0x1f, R0 ;  /* 0x0000001fff057819 */ /* 0x000fc80000011400 */
[----:B------:R-:W-:-:S04]  /*00c0*/  LEA.HI R5, R5, R0, RZ, 0x6 ;  /* 0x0000000005057211 */ /* 0x000fc800078f30ff */
[----:B------:R-:W-:-:S04]  /*00d0*/  SHF.R.S32.HI R2, RZ, 0x6, R5 ;  /* 0x00000006ff027819 */ /* 0x000fc80000011405 */
[----:B------:R-:W-:-:S04]  /*00e0*/  LEA.HI R4, R2, R2, RZ, 0x6 ;  /* 0x0000000202047211 */ /* 0x000fc800078f30ff */
[----:B------:R-:W-:-:S04]  /*00f0*/  LOP3.LUT R7, R4, 0xffffffc0, RZ, 0xc0, !PT ;  /* 0xffffffc004077812 */ /* 0x000fc800078ec0ff */
[----:B------:R-:W-:Y:S02]  /*0100*/  IADD3 R2, R2, -R7, RZ ;  /* 0x8000000702027210 */ /* 0x000fe40007ffe0ff */
[----:B------:R-:W-:Y:S02]  /*0110*/  LOP3.LUT R7, R5, 0xffffffc0, RZ, 0xc0, !PT ;  /* 0xffffffc005077812 */ /* 0x000fe400078ec0ff */
[----:B------:R-:W1:Y:S01]  /*0120*/  LDC.64 R4, c[0x0][0x248] ;  /* 0x00009200ff047b82 */ /* 0x000e620000000a00 */
[----:B--2---:R-:W-:-:S06]  /*0130*/  IMAD.WIDE R16, R2, 0x8, R16 ;  /* 0x0000000802107825 */ /* 0x004fcc00078e0210 */
[----:B------:R-:W2:Y:S01]  /*0140*/  LDG.E.EL.64 R16, desc[UR4][R16.64] ;  /* 0x0000000410107981 */ /* 0x000ea2000c2e1b00 */
[----:B------:R-:W-:-:S04]  /*0150*/  IMAD.IADD R7, R0, 0x1, -R7 ;  /* 0x0000000100077824 */ /* 0x000fc800078e0a07 */
[----:B----4-:R-:W-:-:S06]  /*0160*/  IMAD.WIDE R8, R7, 0x8, R28 ;  /* 0x0000000807087825 */ /* 0x010fcc00078e021c */
[----:B------:R-:W3:Y:S01]  /*0170*/  LDG.E.EL.128 R8, desc[UR4][R8.64] ;  /* 0x0000000408087981 */ /* 0x000ee2000c2e1d00 */
[----:B-----5:R-:W-:-:S06]  /*0180*/  IMAD.WIDE R12, R7, 0x8, R30 ;  /* 0x00000008070c7825 */ /* 0x020fcc00078e021e */
[----:B------:R-:W4:Y:S01]  /*0190*/  LDG.E.EL.128 R12, desc[UR4][R12.64] ;  /* 0x000000040c0c7981 */ /* 0x000f22000c2e1d00 */
[----:B-1----:R-:W-:-:S06]  /*01a0*/  IMAD.WIDE R4, R2, 0x8, R4 ;  /* 0x0000000802047825 */ /* 0x002fcc00078e0204 */
[----:B------:R-:W5:Y:S01]  /*01b0*/  LDG.E.EL.64 R4, desc[UR4][R4.64] ;  /* 0x0000000404047981 */ /* 0x000f62000c2e1b00 */
[----:B------:R-:W-:Y:S02]  /*01c0*/  SHF.R.S32.HI R3, RZ, 0x16, R3 ;  /* 0x00000016ff037819 */ /* 0x000fe40000011403 */
[----:B------:R-:W-:Y:S02]  /*01d0*/  IADD3 R23, R0, 0x2, RZ ;  /* 0x0000000200177810 */ /* 0x000fe40007ffe0ff */
[----:B------:R-:W-:Y:S02]  /*01e0*/  SGXT R3, R3, 0x1 ;  /* 0x000000010303781a */ /* 0x000fe40000000200 */
[----:B--2---:R-:W-:-:S04]  /*01f0*/  SHF.R.U32.HI R19, RZ, 0x1b, R17 ;  /* 0x0000001bff137819 */ /* 0x004fc80000011611 */
[----:B------:R-:W-:-:S04]  /*0200*/  LOP3.LUT R19, R19, 0x10, RZ, 0xc0, !PT ;  /* 0x0000001013137812 */ /* 0x000fc800078ec0ff */
[----:B------:R-:W-:Y:S02]  /*0210*/  IADD3 R6, P0, R16, R19, RZ ;  /* 0x0000001310067210 */ /* 0x000fe40007f1e0ff */
[----:B------:R-:W-:Y:S02]  /*0220*/  LEA.HI R16, R3, R0, RZ, 0xc ;  /* 0x0000000003107211 */ /* 0x000fe400078f60ff */
[----:B---3--:R-:W-:Y:S01]  /*0230*/  SHF.R.U32.HI R24, RZ, 0x19, R9 ;  /* 0x00000019ff187819 */ /* 0x008fe20000011609 */
[----:B------:R-:W-:Y:S01]  /*0240*/  IMAD.X R17, RZ, RZ, R17, P0 ;  /* 0x000000ffff117224 */ /* 0x000fe200000e0611 */
[----:B------:R-:W-:Y:S02]  /*0250*/  LEA R19, P0, R8, UR6, 0x2 ;  /* 0x0000000608137c11 */ /* 0x000fe4000f8010ff */
[----:B------:R-:W-:Y:S02]  /*0260*/  LOP3.LUT R24, R24, 0x40, RZ, 0xc0, !PT ;  /* 0x0000004018187812 */ /* 0x000fe400078ec0ff */
[----:B------:R-:W-:-:S02]  /*0270*/  LEA.HI.X R8, R8, UR7, R9, 0x2, P0 ;  /* 0x0000000708087c11 */ /* 0x000fc400080f1409 */
[----:B------:R-:W-:Y:S01]  /*0280*/  LEA.HI R9, R3, R23, RZ, 0x6 ;  /* 0x0000001703097211 */ /* 0x000fe200078f30ff */
[----:B------:R-:W-:Y:S01]  /*0290*/  IMAD.SHL.U32 R3, R6, 0x40, RZ ;  /* 0x0000004006037824 */ /* 0x000fe200078e00ff */
[----:B------:R-:W-:Y:S02]  /*02a0*/  SHF.R.S32.HI R16, RZ, 0xc, R16 ;  /* 0x0000000cff107819 */ /* 0x000fe40000011410 */
[----:B------:R-:W-:Y:S02]  /*02b0*/  IADD3 R24, P0, R24, R19, RZ ;  /* 0x0000001318187210 */ /* 0x000fe40007f1e0ff */
[----:B------:R-:W-:Y:S02]  /*02c0*/  LOP3.LUT R18, R9, 0xffffffc0, RZ, 0xc0, !PT ;  /* 0xffffffc009127812 */ /* 0x000fe400078ec0ff */
[----:B------:R-:W-:Y:S02]  /*02d0*/  LEA.HI R9, R16, R16, RZ, 0x2 ;  /* 0x0000001010097211 */ /* 0x000fe400078f10ff */
[----:B------:R-:W-:Y:S01]  /*02e0*/  SHF.L.U64.HI R17, R6, 0x6, R17 ;  /* 0x0000000606117819 */ /* 0x000fe20000010211 */
[----:B------:R-:W-:Y:S01]  /*02f0*/  IMAD.X R6, RZ, RZ, R8, P0 ;  /* 0x000000ffff067224 */ /* 0x000fe200000e0608 */
[----:B------:R-:W-:-:S02]  /*0300*/  IADD3 R32, P0, R3, R24, RZ ;  /* 0x0000001803207210 */ /* 0x000fc40007f1e0ff */
[----:B------:R-:W-:Y:S02]  /*0310*/  LOP3.LUT R9, R9, 0xfffffffc, RZ, 0xc0, !PT ;  /* 0xfffffffc09097812 */ /* 0x000fe400078ec0ff */
[----:B------:R-:W-:Y:S01]  /*0320*/  IADD3 R23, R23, -R18, RZ ;  /* 0x8000001217177210 */ /* 0x000fe20007ffe0ff */
[----:B------:R-:W-:Y:S01]  /*0330*/  IMAD.X R33, R17, 0x1, R6, P0 ;  /* 0x0000000111217824 */ /* 0x000fe200000e0606 */
[----:B----4-:R-:W-:Y:S01]  /*0340*/  SHF.R.U32.HI R18, RZ, 0x19, R13 ;  /* 0x00000019ff127819 */ /* 0x010fe2000001160d */
[----:B------:R-:W-:Y:S01]  /*0350*/  IMAD.IADD R21, R16, 0x1, -R9 ;  /* 0x0000000110157824 */ /* 0x000fe200078e0a09 */
[----:B------:R-:W-:Y:S02]  /*0360*/  LEA R9, P0, R12, UR6, 0x2 ;  /* 0x000000060c097c11 */ /* 0x000fe4000f8010ff */
[----:B------:R-:W-:Y:S02]  /*0370*/  LOP3.LUT R18, R18, 0x40, RZ, 0xc0, !PT ;  /* 0x0000004012127812 */ /* 0x000fe400078ec0ff */
[----:B------:R-:W-:-:S02]  /*0380*/  LEA.HI.X R12, R12, UR7, R13, 0x2, P0 ;  /* 0x000000070c0c7c11 */ /* 0x000fc400080f140d */
[----:B------:R-:W-:Y:S02]  /*0390*/  IADD3 R18, P0, R18, R9, RZ ;  /* 0x0000000912127210 */ /* 0x000fe40007f1e0ff */
[----:B-----5:R-:W-:Y:S02]  /*03a0*/  SHF.R.U32.HI R19, RZ, 0x1b, R5 ;  /* 0x0000001bff137819 */ /* 0x020fe40000011605 */
[----:B------:R-:W-:Y:S01]  /*03b0*/  SHF.L.U32 R16, R16, 0x8, RZ ;  /* 0x0000000810107819 */ /* 0x000fe200000006ff */
[----:B------:R-:W-:Y:S01]  /*03c0*/  IMAD.X R9, RZ, RZ, R12, P0 ;  /* 0x000000ffff097224 */ /* 0x000fe200000e060c */
[----:B------:R-:W-:Y:S02]  /*03d0*/  IADD3 R26, P0, R18, R3, RZ ;  /* 0x00000003121a7210 */ /* 0x000fe40007f1e0ff */
[----:B------:R-:W-:Y:S01]  /*03e0*/  LOP3.LUT R19, R19, 0x10, RZ, 0xc0, !PT ;  /* 0x0000001013137812 */ /* 0x000fe200078ec0ff */
[----:B------:R-:W-:-:S04]  /*03f0*/  IMAD.WIDE R32, R16, 0x4, R32 ;  /* 0x0000000410207825 */ /* 0x000fc800078e0220 */
[----:B------:R-:W-:Y:S01]  /*0400*/  IMAD.X R27, R9, 0x1, R17, P0 ;  /* 0x00000001091b7824 */ /* 0x000fe200000e0611 */
[----:B------:R-:W-:Y:S01]  /*0410*/  IADD3 R19, P0, R4, R19, RZ ;  /* 0x0000001304137210 */ /* 0x000fe20007f1e0ff */
[----:B------:R1:W2:Y:S01]  /*0420*/  LDG.E.EL R22, desc[UR4][R32.64] ;  /* 0x0000000420167981 */ /* 0x0002a2000c2e1900 */
[----:B------:R-:W-:Y:S02]  /*0430*/  IMAD.WIDE R26, R16, 0x4, R26 ;  /* 0x00000004101a7825 */ /* 0x000fe400078e021a */
[----:B------:R-:W-:Y:S02]  /*0440*/  IADD3.X R20, RZ, R5, RZ, P0, !PT ;  /* 0x00000005ff147210 */ /* 0x000fe400007fe4ff */
[----:B------:R-:W1:Y:S02]  /*0450*/  LDC.64 R4, c[0x0][0x230] ;  /* 0x00008c00ff047b82 */ /* 0x000e640000000a00 */
[C---:B------:R-:W-:Y:S01]  /*0460*/  SHF.L.U64.HI R20, R19.reuse, 0x6, R20 ;  /* 0x0000000613147819 */ /* 0x040fe20000010214 */
[----:B------:R-:W-:Y:S01]  /*0470*/  IMAD.SHL.U32 R19, R19, 0x40, RZ ;  /* 0x0000004013137824 */ /* 0x000fe200078e00ff */
[----:B------:R3:W4:Y:S01]  /*0480*/  LDG.E.EL R8, desc[UR4][R26.64] ;  /* 0x000000041a087981 */ /* 0x000722000c2e1900 */
[----:B-1----:R-:W-:-:S03]  /*0490*/  IMAD.WIDE R32, R21, 0x4, R4 ;  /* 0x0000000415207825 */ /* 0x002fc600078e0204 */
[----:B------:R-:W1:Y:S01]  /*04a0*/  LDC.64 R4, c[0x0][0x240] ;  /* 0x00009000ff047b82 */ /* 0x000e620000000a00 */
[----:B------:R-:W-:Y:S01]  /*04b0*/  IADD3 R12, P0, R19, R24, RZ ;  /* 0x00000018130c7210 */ /* 0x000fe20007f1e0ff */
[----:B------:R-:W2:Y:S04]  /*04c0*/  LDG.E.EL R21, desc[UR4][R32.64] ;  /* 0x0000000420157981 */ /* 0x000ea8000c2e1900 */
[----:B------:R-:W-:Y:S02]  /*04d0*/  IMAD.X R13, R20, 0x1, R6, P0 ;  /* 0x00000001140d7824 */ /* 0x000fe400000e0606 */
[----:B-1----:R-:W-:Y:S01]  /*04e0*/  IMAD.WIDE R4, R7, 0x4, R4 ;  /* 0x0000000407047825 */ /* 0x002fe200078e0204 */
[----:B------:R-:W-:-:S03]  /*04f0*/  IADD3 R24, P0, R19, R18, RZ ;  /* 0x0000001213187210 */ /* 0x000fc60007f1e0ff */
[----:B------:R-:W-:Y:S02]  /*0500*/  IMAD.WIDE R12, R16, 0x4, R12 ;  /* 0x00000004100c7825 */ /* 0x000fe400078e020c */
[----:B------:R-:W5:Y:S01]  /*0510*/  LDG.E.EL.128 R4, desc[UR4][R4.64] ;  /* 0x0000000404047981 */ /* 0x000f62000c2e1d00 */
[----:B------:R-:W-:-:S03]  /*0520*/  IADD3.X R25, R20, R9, RZ, P0, !PT ;  /* 0x0000000914197210 */ /* 0x000fc600007fe4ff */
[----:B------:R1:W5:Y:S01]  /*0530*/  LDG.E.EL R12, desc[UR4][R12.64] ;  /* 0x000000040c0c7981 */ /* 0x000362000c2e1900 */
[----:B---3--:R-:W-:Y:S01]  /*0540*/  SHF.R.U32.HI R26, RZ, 0x19, R15 ;  /* 0x00000019ff1a7819 */ /* 0x008fe2000001160f */
[----:B------:R-:W-:-:S03]  /*0550*/  IMAD.WIDE R24, R16, 0x4, R24 ;  /* 0x0000000410187825 */ /* 0x000fc600078e0218 */
[----:B------:R-:W-:-:S03]  /*0560*/  LOP3.LUT R26, R26, 0x40, RZ, 0xc0, !PT ;  /* 0x000000401a1a7812 */ /* 0x000fc600078ec0ff */
[----:B------:R3:W3:Y:S01]  /*0570*/  LDG.E.EL R24, desc[UR4][R24.64] ;  /* 0x0000000418187981 */ /* 0x0006e2000c2e1900 */
[C---:B--2---:R-:W-:Y:S01]  /*0580*/  FADD R9, R21.reuse, R22 ;  /* 0x0000001615097221 */ /* 0x044fe20000000000 */
[----:B----4-:R-:W-:Y:S01]  /*0590*/  FADD R8, R21, R8 ;  /* 0x0000000815087221 */ /* 0x010fe20000000000 */
[----:B------:R-:W-:-:S03]  /*05a0*/  SHF.R.U32.HI R22, RZ, 0x19, R11 ;  /* 0x00000019ff167819 */ /* 0x000fc6000001160b */
[----:B------:R-:W-:Y:S01]  /*05b0*/  FADD R8, -R9, R8 ;  /* 0x0000000809087221 */ /* 0x000fe20000000100 */
[----:B-1----:R-:W-:-:S03]  /*05c0*/  LOP3.LUT R13, R22, 0x40, RZ, 0xc0, !PT ;  /* 0x00000040160d7812 */ /* 0x002fc600078ec0ff */
[----:B-----5:R-:W-:Y:S01]  /*05d0*/  FFMA R18, R4, R8, R9 ;  /* 0x0000000804127223 */ /* 0x020fe20000000009 */
[----:B------:R-:W-:-:S04]  /*05e0*/  LEA R8, P0, R10, UR6, 0x2 ;  /* 0x000000060a087c11 */ /* 0x000fc8000f8010ff */
[----:B------:R-:W-:Y:S02]  /*05f0*/  LEA.HI.X R27, R10, UR7, R11, 0x2, P0 ;  /* 0x000000070a1b7c11 */ /* 0x000fe400080f140b */
[----:B------:R-:W-:-:S05]  /*0600*/  IADD3 R13, P0, R13, R8, RZ ;  /* 0x000000080d0d7210 */ /* 0x000fca0007f1e0ff */
[----:B------:R-:W-:Y:S01]  /*0610*/  IMAD.X R27, RZ, RZ, R27, P0 ;  /* 0x000000ffff1b7224 */ /* 0x000fe200000e061b */
[----:B------:R-:W-:-:S05]  /*0620*/  IADD3 R8, P0, R13, R3, RZ ;  /* 0x000000030d087210 */ /* 0x000fca0007f1e0ff */
[----:B------:R-:W-:Y:S02]  /*0630*/  IMAD.X R9, R27, 0x1, R17, P0 ;  /* 0x000000011b097824 */ /* 0x000fe400000e0611 */
[----:B------:R-:W-:Y:S01]  /*0640*/  IMAD.WIDE R10, R16, 0x4, R8 ;  /* 0x00000004100a7825 */ /* 0x000fe200078e0208 */
[----:B------:R-:W-:-:S04]  /*0650*/  LEA R9, P0, R14, UR6, 0x2 ;  /* 0x000000060e097c11 */ /* 0x000fc8000f8010ff */
[----:B---3--:R-:W-:Y:S01]  /*0660*/  LEA.HI.X R25, R14, UR7, R15, 0x2, P0 ;  /* 0x000000070e197c11 */ /* 0x008fe200080f140f */
[----:B------:R-:W2:Y:S01]  /*0670*/  LDG.E.EL R22, desc[UR4][R10.64] ;  /* 0x000000040a167981 */ /* 0x000ea2000c2e1900 */
[----:B------:R-:W-:Y:S01]  /*0680*/  IADD3 R26, P0, R26, R9, RZ ;  /* 0x000000091a1a7210 */ /* 0x000fe20007f1e0ff */
[----:B------:R-:W-:-:S06]  /*0690*/  IMAD.WIDE R8, R23, 0x8, R28 ;  /* 0x0000000817087825 */ /* 0x000fcc00078e021c */
[----:B------:R-:W3:Y:S01]  /*06a0*/  LDG.E.EL.128 R8, desc[UR4][R8.64] ;  /* 0x0000000408087981 */ /* 0x000ee2000c2e1d00 */
[----:B------:R-:W-:Y:S02]  /*06b0*/  IADD3.X R25, RZ, R25, RZ, P0, !PT ;  /* 0x00000019ff197210 */ /* 0x000fe400007fe4ff */
[----:B------:R-:W-:Y:S01]  /*06c0*/  IADD3 R14, P0, R26, R3, RZ ;  /* 0x000000031a0e7210 */ /* 0x000fe20007f1e0ff */
[C---:B------:R-:W-:Y:S01]  /*06d0*/  FADD R29, R21.reuse, R12 ;  /* 0x0000000c151d7221 */ /* 0x040fe20000000000 */
[----:B------:R-:W-:-:S03]  /*06e0*/  FADD R24, R21, R24 ;  /* 0x0000001815187221 */ /* 0x000fc60000000000 */
[----:B------:R-:W-:Y:S01]  /*06f0*/  IMAD.X R15, R25, 0x1, R17, P0 ;  /* 0x00000001190f7824 */ /* 0x000fe200000e0611 */
[----:B------:R-:W-:Y:S01]  /*0700*/  IADD3 R12, P0, R19, R13, RZ ;  /* 0x0000000d130c7210 */ /* 0x000fe20007f1e0ff */
[----:B------:R-:W-:Y:S01]  /*0710*/  FADD R24, -R29, R24 ;  /* 0x000000181d187221 */ /* 0x000fe20000000100 */
[----:B------:R-:W-:-:S04]  /*0720*/  IMAD.WIDE R14, R16, 0x4, R14 ;  /* 0x00000004100e7825 */ /* 0x000fc800078e020e */
[----:B------:R-:W-:Y:S01]  /*0730*/  FFMA R29, R4, R24, R29 ;  /* 0x00000018041d7223 */ /* 0x000fe2000000001d */
[----:B------:R-:W-:Y:S01]  /*0740*/  IMAD.X R13, R20, 0x1, R27, P0 ;  /* 0x00000001140d7824 */ /* 0x000fe200000e061b */
[----:B------:R1:W4:Y:S01]  /*0750*/  LDG.E.EL R28, desc[UR4][R14.64] ;  /* 0x000000040e1c7981 */ /* 0x000322000c2e1900 */
[----:B------:R-:W-:-:S04]  /*0760*/  IMAD.WIDE R32, R16, 0x4, R12 ;  /* 0x0000000410207825 */ /* 0x000fc800078e020c */
[----:B------:R-:W-:Y:S01]  /*0770*/  IMAD.WIDE R12, R23, 0x8, R30 ;  /* 0x00000008170c7825 */ /* 0x000fe200078e021e */
[----:B------:R-:W-:Y:S01]  /*0780*/  IADD3 R26, P1, R19, R26, RZ ;  /* 0x0000001a131a7210 */ /* 0x000fe20007f3e0ff */
[----:B------:R5:W5:Y:S01]  /*0790*/  LDG.E.EL R4, desc[UR4][R32.64] ;  /* 0x0000000420047981 */ /* 0x000b62000c2e1900 */
[--C-:B---3--:R-:W-:Y:S02]  /*07a0*/  SHF.R.U32.HI R24, RZ, 0x19, R9.reuse ;  /* 0x00000019ff187819 */ /* 0x108fe40000011609 */
[----:B-1----:R-:W-:Y:S02]  /*07b0*/  LEA R15, P0, R8, UR6, 0x2 ;  /* 0x00000006080f7c11 */ /* 0x002fe4000f8010ff */
[----:B------:R-:W-:Y:S02]  /*07c0*/  LOP3.LUT R24, R24, 0x40, RZ, 0xc0, !PT ;  /* 0x0000004018187812 */ /* 0x000fe400078ec0ff */
[----:B------:R-:W-:Y:S02]  /*07d0*/  LEA.HI.X R9, R8, UR7, R9, 0x2, P0 ;  /* 0x0000000708097c11 */ /* 0x000fe400080f1409 */
[----:B------:R-:W-:-:S02]  /*07e0*/  IADD3 R24, P0, R24, R15, RZ ;  /* 0x0000000f18187210 */ /* 0x000fc40007f1e0ff */
[----:B------:R-:W3:Y:S01]  /*07f0*/  LDG.E.EL.128 R12, desc[UR4][R12.64] ;  /* 0x000000040c0c7981 */ /* 0x000ee2000c2e1d00 */
[----:B------:R-:W-:Y:S01]  /*0800*/  IADD3.X R27, R20, R25, RZ, P1, !PT ;  /* 0x00000019141b7210 */ /* 0x000fe20000ffe4ff */
[C---:B--2---:R-:W-:Y:S01]  /*0810*/  FADD R8, R21.reuse, R22 ;  /* 0x0000001615087221 */ /* 0x044fe20000000000 */
[----:B------:R-:W-:Y:S02]  /*0820*/  IMAD.X R9, RZ, RZ, R9, P0 ;  /* 0x000000ffff097224 */ /* 0x000fe400000e0609 */
[----:B----4-:R-:W-:Y:S01]  /*0830*/  FADD R25, R21, R28 ;  /* 0x0000001c15197221 */ /* 0x010fe20000000000 */
[----:B------:R-:W-:Y:S01]  /*0840*/  IMAD.WIDE R22, R16, 0x4, R26 ;  /* 0x0000000410167825 */ /* 0x000fe200078e021a */
[----:B------:R-:W-:-:S03]  /*0850*/  IADD3 R26, P0, R24, R3, RZ ;  /* 0x00000003181a7210 */ /* 0x000fc60007f1e0ff */
[----:B------:R-:W-:Y:S01]  /*0860*/  FADD R25, -R8, R25 ;  /* 0x0000001908197221 */ /* 0x000fe20000000100 */
[----:B------:R-:W-:Y:S01]  /*0870*/  IADD3 R24, P1, R19, R24, RZ ;  /* 0x0000001813187210 */ /* 0x000fe20007f3e0ff */
[----:B------:R-:W-:Y:S02]  /*0880*/  IMAD.X R27, R9, 0x1, R17, P0 ;  /* 0x00000001091b7824 */ /* 0x000fe400000e0611 */
[----:B------:R-:W-:Y:S01]  /*0890*/  FFMA R8, R5, R25, R8 ;  /* 0x0000001905087223 */ /* 0x000fe20000000008 */
[----:B------:R-:W-:Y:S01]  /*08a0*/  IADD3.X R25, R20, R9, RZ, P1, !PT ;  /* 0x0000000914197210 */ /* 0x000fe20000ffe4ff */
[----:B------:R-:W2:Y:S01]  /*08b0*/  LDG.E.EL R22, desc[UR4][R22.64] ;  /* 0x0000000416167981 */ /* 0x000ea2000c2e1900 */
[----:B-----5:R-:W-:-:S04]  /*08c0*/  IMAD.WIDE R32, R16, 0x4, R26 ;  /* 0x0000000410207825 */ /* 0x020fc800078e021a */
[----:B------:R-:W-:Y:S02]  /*08d0*/  IMAD.WIDE R26, R16, 0x4, R24 ;  /* 0x00000004101a7825 */ /* 0x000fe400078e0218 */
[----:B------:R1:W4:Y:S04]  /*08e0*/  LDG.E.EL R24, desc[UR4][R32.64] ;  /* 0x0000000420187981 */ /* 0x000328000c2e1900 */
[----:B------:R-:W5:Y:S01]  /*08f0*/  LDG.E.EL R26, desc[UR4][R26.64] ;  /* 0x000000041a1a7981 */ /* 0x000f62000c2e1900 */
[----:B-1----:R-:W-:-:S04]  /*0900*/  SHF.R.U32.HI R32, RZ, 0x19, R11 ;  /* 0x00000019ff207819 */ /* 0x002fc8000001160b */
[----:B------:R-:W-:Y:S02]  /*0910*/  LOP3.LUT R32, R32, 0x40, RZ, 0xc0, !PT ;  /* 0x0000004020207812 */ /* 0x000fe400078ec0ff */
[--C-:B---3--:R-:W-:Y:S02]  /*0920*/  SHF.R.U32.HI R30, RZ, 0x19, R13.reuse ;  /* 0x00000019ff1e7819 */ /* 0x108fe4000001160d */
[----:B------:R-:W-:Y:S02]  /*0930*/  LEA R9, P0, R12, UR6, 0x2 ;  /* 0x000000060c097c11 */ /* 0x000fe4000f8010ff */
[----:B------:R-:W-:Y:S02]  /*0940*/  LOP3.LUT R30, R30, 0x40, RZ, 0xc0, !PT ;  /* 0x000000401e1e7812 */ /* 0x000fe400078ec0ff */
[----:B------:R-:W-:Y:S02]  /*0950*/  LEA.HI.X R12, R12, UR7, R13, 0x2, P0 ;  /* 0x000000070c0c7c11 */ /* 0x000fe400080f140d */
[----:B------:R-:W-:-:S05]  /*0960*/  IADD3 R30, P0, R30, R9, RZ ;  /* 0x000000091e1e7210 */ /* 0x000fca0007f1e0ff */
[----:B------:R-:W-:Y:S01]  /*0970*/  IMAD.X R9, RZ, RZ, R12, P0 ;  /* 0x000000ffff097224 */ /* 0x000fe200000e060c */
[----:B------:R-:W-:Y:S02]  /*0980*/  IADD3 R12, P0, R30, R3, RZ ;  /* 0x000000031e0c7210 */ /* 0x000fe40007f1e0ff */
[----:B------:R-:W-:-:S03]  /*0990*/  IADD3 R30, P1, R19, R30, RZ ;  /* 0x0000001e131e7210 */ /* 0x000fc60007f3e0ff */
[----:B------:R-:W-:Y:S01]  /*09a0*/  IMAD.X R13, R9, 0x1, R17, P0 ;  /* 0x00000001090d7824 */ /* 0x000fe200000e0611 */
[----:B------:R-:W-:Y:S02]  /*09b0*/  IADD3.X R31, R20, R9, RZ, P1, !PT ;  /* 0x00000009141f7210 */ /* 0x000fe40000ffe4ff */
[----:B------:R-:W-:-:S04]  /*09c0*/  LEA R9, P0, R10, UR6, 0x2 ;  /* 0x000000060a097c11 */ /* 0x000fc8000f8010ff */
[----:B------:R-:W-:Y:S02]  /*09d0*/  LEA.HI.X R10, R10, UR7, R11, 0x2, P0 ;  /* 0x000000070a0a7c11 */ /* 0x000fe400080f140b */
[----:B------:R-:W-:-:S05]  /*09e0*/  IADD3 R32, P0, R32, R9, RZ ;  /* 0x0000000920207210 */ /* 0x000fca0007f1e0ff */
[----:B------:R-:W-:Y:S01]  /*09f0*/  IMAD.X R9, RZ, RZ, R10, P0 ;  /* 0x000000ffff097224 */ /* 0x000fe200000e060a */
[----:B------:R-:W-:Y:S02]  /*0a00*/  IADD3 R34, P0, R32, R3, RZ ;  /* 0x0000000320227210 */ /* 0x000fe40007f1e0ff */
[----:B------:R-:W-:Y:S02]  /*0a10*/  IADD3 R32, P1, R19, R32, RZ ;  /* 0x0000002013207210 */ /* 0x000fe40007f3e0ff */
[----:B------:R-:W-:-:S03]  /*0a20*/  IADD3.X R35, R9, R17, RZ, P0, !PT ;  /* 0x0000001109237210 */ /* 0x000fc600007fe4ff */
[----:B------:R-:W-:Y:S01]  /*0a30*/  IMAD.X R33, R20, 0x1, R9, P1 ;  /* 0x0000000114217824 */ /* 0x000fe200008e0609 */
[--C-:B------:R-:W-:Y:S02]  /*0a40*/  SHF.R.U32.HI R9, RZ, 0x19, R15.reuse ;  /* 0x00000019ff097819 */ /* 0x100fe4000001160f */
[C---:B------:R-:W-:Y:S02]  /*0a50*/  LEA R10, P0, R14.reuse, UR6, 0x2 ;  /* 0x000000060e0a7c11 */ /* 0x040fe4000f8010ff */
[----:B------:R-:W-:Y:S02]  /*0a60*/  LOP3.LUT R9, R9, 0x40, RZ, 0xc0, !PT ;  /* 0x0000004009097812 */ /* 0x000fe400078ec0ff */
[----:B------:R-:W-:Y:S01]  /*0a70*/  LEA.HI.X R15, R14, UR7, R15, 0x2, P0 ;  /* 0x000000070e0f7c11 */ /* 0x000fe200080f140f */
[----:B------:R-:W-:Y:S01]  /*0a80*/  IMAD.WIDE R12, R16, 0x4, R12 ;  /* 0x00000004100c7825 */ /* 0x000fe200078e020c */
[----:B------:R-:W-:-:S04]  /*0a90*/  IADD3 R14, P0, R9, R10, RZ ;  /* 0x0000000a090e7210 */ /* 0x000fc80007f1e0ff */
[----:B------:R-:W-:Y:S01]  /*0aa0*/  IADD3.X R9, RZ, R15, RZ, P0, !PT ;  /* 0x0000000fff097210 */ /* 0x000fe200007fe4ff */
[----:B------:R1:W3:Y:S01]  /*0ab0*/  LDG.E.EL R28, desc[UR4][R12.64] ;  /* 0x000000040c1c7981 */ /* 0x0002e2000c2e1900 */
[----:B------:R-:W-:Y:S02]  /*0ac0*/  IADD3 R10, P0, R14, R3, RZ ;  /* 0x000000030e0a7210 */ /* 0x000fe40007f1e0ff */
[----:B------:R-:W-:-:S03]  /*0ad0*/  IADD3 R14, P1, R19, R14, RZ ;  /* 0x0000000e130e7210 */ /* 0x000fc60007f3e0ff */
[----:B------:R-:W-:Y:S01]  /*0ae0*/  IMAD.X R11, R9, 0x1, R17, P0 ;  /* 0x00000001090b7824 */ /* 0x000fe200000e0611 */
[----:B------:R-:W-:Y:S01]  /*0af0*/  IADD3.X R15, R20, R9, RZ, P1, !PT ;  /* 0x00000009140f7210 */ /* 0x000fe20000ffe4ff */
[----:B-1----:R-:W1:Y:S01]  /*0b00*/  LDC.64 R12, c[0x0][0x250] ;  /* 0x00009400ff0c7b82 */ /* 0x002e620000000a00 */
[----:B------:R-:W-:-:S04]  /*0b10*/  IMAD.WIDE R30, R16, 0x4, R30 ;  /* 0x00000004101e7825 */ /* 0x000fc800078e021e */
[C---:B------:R-:W-:Y:S02]  /*0b20*/  IMAD.WIDE R34, R16.reuse, 0x4, R34 ;  /* 0x0000000410227825 */ /* 0x040fe400078e0222 */
[----:B------:R-:W3:Y:S02]  /*0b30*/  LDG.E.EL R30, desc[UR4][R30.64] ;  /* 0x000000041e1e7981 */ /* 0x000ee4000c2e1900 */
[C---:B------:R-:W-:Y:S02]  /*0b40*/  IMAD.WIDE R32, R16.reuse, 0x4, R32 ;  /* 0x0000000410207825 */ /* 0x040fe400078e0220 */
[----:B------:R-:W3:Y:S02]  /*0b50*/  LDG.E.EL R34, desc[UR4][R34.64] ;  /* 0x0000000422227981 */ /* 0x000ee4000c2e1900 */
[C---:B------:R-:W-:Y:S02]  /*0b60*/  IMAD.WIDE R10, R16.reuse, 0x4, R10 ;  /* 0x00000004100a7825 */ /* 0x040fe400078e020a */
[----:B------:R-:W3:Y:S02]  /*0b70*/  LDG.E.EL R32, desc[UR4][R32.64] ;  /* 0x0000000420207981 */ /* 0x000ee4000c2e1900 */
[----:B------:R-:W-:-:S02]  /*0b80*/  IMAD.WIDE R14, R16, 0x4, R14 ;  /* 0x00000004100e7825 */ /* 0x000fc400078e020e */
[----:B------:R-:W3:Y:S04]  /*0b90*/  LDG.E.EL R10, desc[UR4][R10.64] ;  /* 0x000000040a0a7981 */ /* 0x000ee8000c2e1900 */
[----:B------:R-:W3:Y:S01]  /*0ba0*/  LDG.E.EL R14, desc[UR4][R14.64] ;  /* 0x000000040e0e7981 */ /* 0x000ee2000c2e1900 */
[----:B-1----:R-:W-:-:S04]  /*0bb0*/  IMAD.WIDE R12, R2, 0x4, R12 ;  /* 0x00000004020c7825 */ /* 0x002fc800078e020c */
[C---:B------:R-:W-:Y:S01]  /*0bc0*/  FADD R4, R21.reuse, R4 ;  /* 0x0000000415047221 */ /* 0x040fe20000000000 */
[C---:B--2---:R-:W-:Y:S01]  /*0bd0*/  FADD R9, R21.reuse, R22 ;  /* 0x0000001615097221 */ /* 0x044fe20000000000 */
[----:B------:R-:W1:Y:S01]  /*0be0*/  LDC.64 R2, c[0x0][0x210] ;  /* 0x00008400ff027b82 */ /* 0x000e620000000a00 */
[----:B------:R-:W2:Y:S02]  /*0bf0*/  LDG.E.EL R13, desc[UR4][R12.64] ;  /* 0x000000040c0d7981 */ /* 0x000ea4000c2e1900 */
[----:B------:R-:W-:Y:S01]  /*0c00*/  FADD R9, -R4, R9 ;  /* 0x0000000904097221 */ /* 0x000fe20000000100 */
[----:B----4-:R-:W-:-:S03]  /*0c10*/  FADD R17, R21, R24 ;  /* 0x0000001815117221 */ /* 0x010fc60000000000 */
[----:B------:R-:W-:Y:S01]  /*0c20*/  FFMA R5, R5, R9, R4 ;  /* 0x0000000905057223 */ /* 0x000fe20000000004 */
[----:B-----5:R-:W-:Y:S01]  /*0c30*/  FADD R9, R21, R26 ;  /* 0x0000001a15097221 */ /* 0x020fe20000000000 */
[----:B------:R-:W-:Y:S02]  /*0c40*/  FADD R4, -R18, R29 ;  /* 0x0000001d12047221 */ /* 0x000fe40000000100 */
[----:B------:R-:W-:Y:S01]  /*0c50*/  FADD R5, -R8, R5 ;  /* 0x0000000508057221 */ /* 0x000fe20000000100 */
[----:B-1----:R-:W-:-:S04]  /*0c60*/  IMAD.WIDE R2, R0, 0x4, R2 ;  /* 0x0000000400027825 */ /* 0x002fc800078e0202 */
[----:B---3--:R-:W-:-:S04]  /*0c70*/  FADD R28, R21, R28 ;  /* 0x0000001c151c7221 */ /* 0x008fc80000000000 */
[----:B------:R-:W-:-:S04]  /*0c80*/  FADD R28, -R17, R28 ;  /* 0x0000001c111c7221 */ /* 0x000fc80000000100 */
[----:B------:R-:W-:Y:S01]  /*0c90*/  FFMA R28, R6, R28, R17 ;  /* 0x0000001c061c7223 */ /* 0x000fe20000000011 */
[C---:B------:R-:W-:Y:S01]  /*0ca0*/  FADD R30, R21.reuse, R30 ;  /* 0x0000001e151e7221 */ /* 0x040fe20000000000 */
[C---:B------:R-:W-:Y:S01]  /*0cb0*/  FADD R34, R21.reuse, R34 ;  /* 0x0000002215227221 */ /* 0x040fe20000000000 */
[C---:B------:R-:W-:Y:S01]  /*0cc0*/  FADD R32, R21.reuse, R32 ;  /* 0x0000002015207221 */ /* 0x040fe20000000000 */
[C---:B------:R-:W-:Y:S01]  /*0cd0*/  FADD R11, R21.reuse, R10 ;  /* 0x0000000a150b7221 */ /* 0x040fe20000000000 */
[----:B------:R-:W-:Y:S01]  /*0ce0*/  FADD R21, R21, R14 ;  /* 0x0000000e15157221 */ /* 0x000fe20000000000 */
[----:B------:R-:W-:Y:S02]  /*0cf0*/  FADD R30, -R9, R30 ;  /* 0x0000001e091e7221 */ /* 0x000fe40000000100 */
[----:B------:R-:W-:Y:S01]  /*0d00*/  FADD R11, -R34, R11 ;  /* 0x0000000b220b7221 */ /* 0x000fe20000000100 */
[----:B------:R-:W-:Y:S01]  /*0d10*/  FADD R21, -R32, R21 ;  /* 0x0000001520157221 */ /* 0x000fe20000000100 */
[----:B------:R-:W-:-:S02]  /*0d20*/  FFMA R9, R6, R30, R9 ;  /* 0x0000001e06097223 */ /* 0x000fc40000000009 */
[C---:B------:R-:W-:Y:S01]  /*0d30*/  FFMA R34, R7.reuse, R11, R34 ;  /* 0x0000000b07227223 */ /* 0x040fe20000000022 */
[----:B------:R-:W-:Y:S01]  /*0d40*/  FFMA R21, R7, R21, R32 ;  /* 0x0000001507157223 */ /* 0x000fe20000000020 */
[----:B------:R-:W-:-:S03]  /*0d50*/  FADD R9, -R28, R9 ;  /* 0x000000091c097221 */ /* 0x000fc60000000100 */
[----:B------:R-:W-:Y:S01]  /*0d60*/  FADD R7, -R34, R21 ;  /* 0x0000001522077221 */ /* 0x000fe20000000100 */
[C---:B--2---:R-:W-:Y:S01]  /*0d70*/  FFMA R4, R13.reuse, R4, R18 ;  /* 0x000000040d047223 */ /* 0x044fe20000000012 */
[C---:B------:R-:W-:Y:S01]  /*0d80*/  FFMA R5, R13.reuse, R5, R8 ;  /* 0x000000050d057223 */ /* 0x040fe20000000008 */
[C---:B------:R-:W-:Y:S01]  /*0d90*/  FFMA R6, R13.reuse, R9, R28 ;  /* 0x000000090d067223 */ /* 0x040fe2000000001c */
[----:B------:R-:W-:-:S05]  /*0da0*/  FFMA R7, R13, R7, R34 ;  /* 0x000000070d077223 */ /* 0x000fca0000000022 */
[----:B------:R-:W-:Y:S01]  /*0db0*/  STG.E.128 desc[UR4][R2.64], R4 ;  /* 0x0000000402007986 */ /* 0x000fe2000c101d04 */
[----:B------:R-:W-:Y:S05]  /*0dc0*/  EXIT ;  /* 0x000000000000794d */ /* 0x000fea0003800000 */
.L_x_0:
[----:B------:R-:W-:-:S00]  /*0dd0*/  BRA `(.L_x_0) ;  /* 0xfffffffc00fc7947 */ /* 0x000fc0000383ffff */
[----:B------:R-:W-:-:S00]  /*0de0*/  NOP ;  /* 0x0000000000007918 */ /* 0x000fc00000000000 */
        /* <DEDUP_REMOVED lines=9> */
.L_x_1:


//--------------------- .nv.constant0.triton_poi_fused__unsafe_index_add_convolution_mul_sub_48 --------------------------
	.section	.nv.constant0.triton_poi_fused__unsafe_index_add_convolution_mul_sub_48,"a",@progbits
	.sectionflags	@""
	.align	4
.nv.constant0.triton_poi_fused__unsafe_index_add_convolution_mul_sub_48:
	.zero		604
